//
// Generated by NVIDIA NVVM Compiler
//
// Compiler Build ID: CL-36424714
// Cuda compilation tools, release 13.0, V13.0.88
// Based on NVVM 20.0.0
//

.version 9.0
.target sm_100
.address_size 64

	// .globl	_Z6kernelPi

.visible .entry _Z6kernelPi(
	.param .u64 .ptr .align 1 _Z6kernelPi_param_0
)
{
	.reg .b32 	%r<5>;
	.reg .b64 	%rd<5>;

	ld.param.u64 	%rd1, [_Z6kernelPi_param_0];
	cvta.to.global.u64 	%rd2, %rd1;
	mov.u32 	%r1, %ctaid.x;
	mov.u32 	%r2, %ntid.x;
	mov.u32 	%r3, %tid.x;
	mad.lo.s32 	%r4, %r1, %r2, %r3;
	mul.wide.s32 	%rd3, %r4, 4;
	add.s64 	%rd4, %rd2, %rd3;
	st.global.u32 	[%rd4], %r3;
	ret;

}


// ===== COMPILED SASS (sm_100) =====

	.target	sm_100

	.elftype	@"ET_EXEC"


//--------------------- .note.nv.tkinfo           --------------------------
	.section	.note.nv.tkinfo,"",@"SHT_NOTE"
	.sectionflags	@"SHF_NOTE_NV_TKINFO"
	.tkinfo
        /*0018*/ 	.word	0x00000002
        /*0030*/ 	.string	""
        /*0030*/ 	.string	"ptxas"
        /*0030*/ 	.string	"Cuda compilation tools, release 13.0, V13.0.88"
        /*0030*/ 	.string	"Build cuda_13.0.r13.0/compiler.36424714_0"
        /*0030*/ 	.string	"-arch sm_100 -m 64 "



//--------------------- .note.nv.cuinfo           --------------------------
	.section	.note.nv.cuinfo,"",@"SHT_NOTE"
	.sectionflags	@"SHF_NOTE_NV_CUINFO"
        /*0018*/ 	.short	0x0002
        /*001a*/ 	.short	0x0064
        /*001c*/ 	.short	0x0082
	.zero		2


//--------------------- .nv.info                  --------------------------
	.section	.nv.info,"",@"SHT_CUDA_INFO"
	.align	4


	//----- nvinfo : EIATTR_REGCOUNT
	.align		4
        /*0000*/ 	.byte	0x04, 0x2f
        /*0002*/ 	.short	(.L_1 - .L_0)
	.align		4
.L_0:
        /*0004*/ 	.word	index@(_Z6kernelPi)
        /*0008*/ 	.word	0x00000008


	//----- nvinfo : EIATTR_FRAME_SIZE
	.align		4
.L_1:
        /*000c*/ 	.byte	0x04, 0x11
        /*000e*/ 	.short	(.L_3 - .L_2)
	.align		4
.L_2:
        /*0010*/ 	.word	index@(_Z6kernelPi)
        /*0014*/ 	.word	0x00000000


	//----- nvinfo : EIATTR_MIN_STACK_SIZE
	.align		4
.L_3:
        /*0018*/ 	.byte	0x04, 0x12
        /*001a*/ 	.short	(.L_5 - .L_4)
	.align		4
.L_4:
        /*001c*/ 	.word	index@(_Z6kernelPi)
        /*0020*/ 	.word	0x00000000
.L_5:


//--------------------- .nv.compat                --------------------------
	.section	.nv.compat,"",@"SHT_CUDA_COMPAT_INFO"
	.align	4
        /*0000*/ 	.byte	0x02, 0x09, 0x00, 0x00, 0x02, 0x02, 0x01, 0x00, 0x02, 0x05, 0x05, 0x00, 0x03, 0x07, 0x01, 0x01
        /*0010*/ 	.byte	0x02, 0x03, 0x00, 0x00, 0x02, 0x06, 0x01, 0x00, 0x04, 0x0b, 0x08, 0x00, 0x09, 0x00, 0x00, 0x00
        /*0020*/ 	.byte	0x00, 0x00, 0x00, 0x00


//--------------------- .nv.info._Z6kernelPi      --------------------------
	.section	.nv.info._Z6kernelPi,"",@"SHT_CUDA_INFO"
	.sectionflags	@""
	.align	4


	//----- nvinfo : EIATTR_CUDA_API_VERSION
	.align		4
        /*0000*/ 	.byte	0x04, 0x37
        /*0002*/ 	.short	(.L_7 - .L_6)
.L_6:
        /*0004*/ 	.word	0x00000082


	//----- nvinfo : EIATTR_KPARAM_INFO
	.align		4
.L_7:
        /*0008*/ 	.byte	0x04, 0x17
        /*000a*/ 	.short	(.L_9 - .L_8)
.L_8:
        /*000c*/ 	.word	0x00000000
        /*0010*/ 	.short	0x0000
        /*0012*/ 	.short	0x0000
        /*0014*/ 	.byte	0x00, 0xf5, 0x21, 0x00


	//----- nvinfo : EIATTR_SPARSE_MMA_MASK
	.align		4
.L_9:
        /*0018*/ 	.byte	0x03, 0x50
        /*001a*/ 	.short	0x0000


	//----- nvinfo : EIATTR_MAXREG_COUNT
	.align		4
        /*001c*/ 	.byte	0x03, 0x1b
        /*001e*/ 	.short	0x00ff


	//----- nvinfo : EIATTR_MERCURY_ISA_VERSION
	.align		4
        /*0020*/ 	.byte	0x03, 0x5f
        /*0022*/ 	.short	0x0101


	//----- nvinfo : EIATTR_VRC_CTA_INIT_COUNT
	.align		4
        /*0024*/ 	.byte	0x02, 0x4a
	.zero		1
	.zero		1


	//----- nvinfo : EIATTR_EXIT_INSTR_OFFSETS
	.align		4
        /*0028*/ 	.byte	0x04, 0x1c
        /*002a*/ 	.short	(.L_11 - .L_10)


	//   ....[0]....
.L_10:
        /*002c*/ 	.word	0x00000090


	//----- nvinfo : EIATTR_CBANK_PARAM_SIZE
	.align		4
.L_11:
        /*0030*/ 	.byte	0x03, 0x19
        /*0032*/ 	.short	0x0008


	//----- nvinfo : EIATTR_PARAM_CBANK
	.align		4
        /*0034*/ 	.byte	0x04, 0x0a
        /*0036*/ 	.short	(.L_13 - .L_12)
	.align		4
.L_12:
        /*0038*/ 	.word	index@(.nv.constant0._Z6kernelPi)
        /*003c*/ 	.short	0x0380
        /*003e*/ 	.short	0x0008


	//----- nvinfo : EIATTR_SW_WAR
	.align		4
.L_13:
        /*0040*/ 	.byte	0x04, 0x36
        /*0042*/ 	.short	(.L_15 - .L_14)
.L_14:
        /*0044*/ 	.word	0x00000008
.L_15:


//--------------------- .nv.callgraph             --------------------------
	.section	.nv.callgraph,"",@"SHT_CUDA_CALLGRAPH"
	.align	4
	.sectionentsize	8
	.align		4
        /*0000*/ 	.word	0x00000000
	.align		4
        /*0004*/ 	.word	0xffffffff
	.align		4
        /*0008*/ 	.word	0x00000000
	.align		4
        /*000c*/ 	.word	0xfffffffe
	.align		4
        /*0010*/ 	.word	0x00000000
	.align		4
        /*0014*/ 	.word	0xfffffffd
	.align		4
        /*0018*/ 	.word	0x00000000
	.align		4
        /*001c*/ 	.word	0xfffffffc


//--------------------- .text._Z6kernelPi         --------------------------
	.section	.text._Z6kernelPi,"ax",@progbits
	.align	128
        .global         _Z6kernelPi
        .type           _Z6kernelPi,@function
        .size           _Z6kernelPi,(.L_x_1 - _Z6kernelPi)
        .other          _Z6kernelPi,@"STO_CUDA_ENTRY STV_DEFAULT"
_Z6kernelPi:
.text._Z6kernelPi:
[----:B------:R-:W-:Y:S01]  /*0000*/  LDC R1, c[0x0][0x37c] ;  /* 0x0000df00ff017b82 */ /* 0x000fe20000000800 */
[----:B------:R-:W0:Y:S07]  /*0010*/  S2R R0, SR_TID.X ;  /* 0x0000000000007919 */ /* 0x000e2e0000002100 */
[----:B------:R-:W0:Y:S01]  /*0020*/  S2UR UR6, SR_CTAID.X ;  /* 0x00000000000679c3 */ /* 0x000e220000002500 */
[----:B------:R-:W1:Y:S07]  /*0030*/  LDCU.64 UR4, c[0x0][0x358] ;  /* 0x00006b00ff0477ac */ /* 0x000e6e0008000a00 */
[----:B------:R-:W0:Y:S08]  /*0040*/  LDC R5, c[0x0][0x360] ;  /* 0x0000d800ff057b82 */ /* 0x000e300000000800 */
[----:B------:R-:W2:Y:S01]  /*0050*/  LDC.64 R2, c[0x0][0x380] ;  /* 0x0000e000ff027b82 */ /* 0x000ea20000000a00 */
[----:B0-----:R-:W-:-:S04]  /*0060*/  IMAD R5, R5, UR6, R0 ;  /* 0x0000000605057c24 */ /* 0x001fc8000f8e0200 */
[----:B--2---:R-:W-:-:S05]  /*0070*/  IMAD.WIDE R2, R5, 0x4, R2 ;  /* 0x0000000405027825 */ /* 0x004fca00078e0202 */
[----:B-1----:R-:W-:Y:S01]  /*0080*/  STG.E desc[UR4][R2.64], R0 ;  /* 0x0000000002007986 */ /* 0x002fe2000c101904 */
[----:B------:R-:W-:Y:S05]  /*0090*/  EXIT ;  /* 0x000000000000794d */ /* 0x000fea0003800000 */
.L_x_0:
[----:B------:R-:W-:-:S00]  /*00a0*/  BRA `(.L_x_0) ;  /* 0xfffffffc00fc7947 */ /* 0x000fc0000383ffff */
[----:B------:R-:W-:-:S00]  /*00b0*/  NOP ;  /* 0x0000000000007918 */ /* 0x000fc00000000000 */
        /* <DEDUP_REMOVED lines=12> */
.L_x_1:


//--------------------- .nv.shared.reserved.0     --------------------------
	.section	.nv.shared.reserved.0,"aw",@nobits
	.weak		__nv_reservedSMEM_offset_0_alias
	.size		__nv_reservedSMEM_offset_0_alias, 0, 64
	.other		__nv_reservedSMEM_offset_0_alias,@"STO_CUDA_RESERVED_SHARED STV_DEFAULT"
__nv_reservedSMEM_offset_0_alias:
	.zero		0
	.zero		64


//--------------------- .nv.constant0._Z6kernelPi --------------------------
	.section	.nv.constant0._Z6kernelPi,"a",@progbits
	.sectionflags	@""
	.align	4
.nv.constant0._Z6kernelPi:
	.zero		904


//--------------------- SYMBOLS --------------------------

	.type		.nv.reservedSmem.offset0,@object
	.size		.nv.reservedSmem.offset0,0x4
